	.headerflags	@"EF_CUDA_TEXMODE_UNIFIED EF_CUDA_64BIT_ADDRESS EF_CUDA_ACCELERATORS EF_CUDA_SM90 EF_CUDA_VIRTUAL_SM(EF_CUDA_SM90)"
	.elftype	@"ET_EXEC"


//--------------------- .nv.info                  --------------------------
	.section	.nv.info,"",@"SHT_CUDA_INFO"
	.align	4


	//----- nvinfo : EIATTR_REGCOUNT
	.align		4
        /*0000*/ 	.byte	0x04, 0x2f
        /*0002*/ 	.short	(.L_3 - .L_2)
	.align		4
.L_2:
        /*0004*/ 	.word	index@(triton_poi_fused__native_batch_norm_legit_no_training_add_relu_29)
        /*0008*/ 	.word	0x00000020


	//----- nvinfo : EIATTR_MIN_STACK_SIZE
	.align		4
.L_3:
        /*000c*/ 	.byte	0x04, 0x12
        /*000e*/ 	.short	(.L_5 - .L_4)
	.align		4
.L_4:
        /*0010*/ 	.word	index@(triton_poi_fused__native_batch_norm_legit_no_training_add_relu_29)
        /*0014*/ 	.word	0x00000000


	//----- nvinfo : EIATTR_FRAME_SIZE
	.align		4
.L_5:
        /*0018*/ 	.byte	0x04, 0x11
        /*001a*/ 	.short	(.L_7 - .L_6)
	.align		4
.L_6:
        /*001c*/ 	.word	index@(triton_poi_fused__native_batch_norm_legit_no_training_add_relu_29)
        /*0020*/ 	.word	0x00000000


	//----- nvinfo : EIATTR_MIN_STACK_SIZE
	.align		4
.L_7:
        /*0024*/ 	.byte	0x04, 0x12
        /*0026*/ 	.short	(.L_9 - .L_8)
	.align		4
.L_8:
        /*0028*/ 	.word	index@(triton_poi_fused__native_batch_norm_legit_no_training_add_relu_29)
        /*002c*/ 	.word	0x00000000
.L_9:


//--------------------- .nv.info.triton_poi_fused__native_batch_norm_legit_no_training_add_relu_29 --------------------------
	.section	.nv.info.triton_poi_fused__native_batch_norm_legit_no_training_add_relu_29,"",@"SHT_CUDA_INFO"
	.sectionflags	@""
	.align	4


	//----- nvinfo : EIATTR_CUDA_API_VERSION
	.align		4
        /*0000*/ 	.byte	0x04, 0x37
        /*0002*/ 	.short	(.L_11 - .L_10)
.L_10:
        /*0004*/ 	.word	0x0000007c


	//----- nvinfo : EIATTR_KPARAM_INFO
	.align		4
.L_11:
        /*0008*/ 	.byte	0x04, 0x17
        /*000a*/ 	.short	(.L_13 - .L_12)
.L_12:
        /*000c*/ 	.word	0x00000000
        /*0010*/ 	.short	0x000b
        /*0012*/ 	.short	0x0058
        /*0014*/ 	.byte	0x00, 0xf0, 0x11, 0x00


	//----- nvinfo : EIATTR_KPARAM_INFO
	.align		4
.L_13:
        /*0018*/ 	.byte	0x04, 0x17
        /*001a*/ 	.short	(.L_15 - .L_14)
.L_14:
        /*001c*/ 	.word	0x00000000
        /*0020*/ 	.short	0x000a
        /*0022*/ 	.short	0x0050
        /*0024*/ 	.byte	0x00, 0xf4, 0x21, 0x00


	//----- nvinfo : EIATTR_KPARAM_INFO
	.align		4
.L_15:
        /*0028*/ 	.byte	0x04, 0x17
        /*002a*/ 	.short	(.L_17 - .L_16)
.L_16:
        /*002c*/ 	.word	0x00000000
        /*0030*/ 	.short	0x0009
        /*0032*/ 	.short	0x0048
        /*0034*/ 	.byte	0x00, 0xf4, 0x21, 0x00


	//----- nvinfo : EIATTR_KPARAM_INFO
	.align		4
.L_17:
        /*0038*/ 	.byte	0x04, 0x17
        /*003a*/ 	.short	(.L_19 - .L_18)
.L_18:
        /*003c*/ 	.word	0x00000000
        /*0040*/ 	.short	0x0008
        /*0042*/ 	.short	0x0040
        /*0044*/ 	.byte	0x00, 0xf4, 0x21, 0x00


	//----- nvinfo : EIATTR_KPARAM_INFO
	.align		4
.L_19:
        /*0048*/ 	.byte	0x04, 0x17
        /*004a*/ 	.short	(.L_21 - .L_20)
.L_20:
        /*004c*/ 	.word	0x00000000
        /*0050*/ 	.short	0x0007
        /*0052*/ 	.short	0x0038
        /*0054*/ 	.byte	0x00, 0xf4, 0x21, 0x00


	//----- nvinfo : EIATTR_KPARAM_INFO
	.align		4
.L_21:
        /*0058*/ 	.byte	0x04, 0x17
        /*005a*/ 	.short	(.L_23 - .L_22)
.L_22:
        /*005c*/ 	.word	0x00000000
        /*0060*/ 	.short	0x0006
        /*0062*/ 	.short	0x0030
        /*0064*/ 	.byte	0x00, 0xf4, 0x21, 0x00


	//----- nvinfo : EIATTR_KPARAM_INFO
	.align		4
.L_23:
        /*0068*/ 	.byte	0x04, 0x17
        /*006a*/ 	.short	(.L_25 - .L_24)
.L_24:
        /*006c*/ 	.word	0x00000000
        /*0070*/ 	.short	0x0005
        /*0072*/ 	.short	0x0028
        /*0074*/ 	.byte	0x00, 0xf4, 0x21, 0x00


	//----- nvinfo : EIATTR_KPARAM_INFO
	.align		4
.L_25:
        /*0078*/ 	.byte	0x04, 0x17
        /*007a*/ 	.short	(.L_27 - .L_26)
.L_26:
        /*007c*/ 	.word	0x00000000
        /*0080*/ 	.short	0x0004
        /*0082*/ 	.short	0x0020
        /*0084*/ 	.byte	0x00, 0xf4, 0x21, 0x00


	//----- nvinfo : EIATTR_KPARAM_INFO
	.align		4
.L_27:
        /*0088*/ 	.byte	0x04, 0x17
        /*008a*/ 	.short	(.L_29 - .L_28)
.L_28:
        /*008c*/ 	.word	0x00000000
        /*0090*/ 	.short	0x0003
        /*0092*/ 	.short	0x0018
        /*0094*/ 	.byte	0x00, 0xf4, 0x21, 0x00


	//----- nvinfo : EIATTR_KPARAM_INFO
	.align		4
.L_29:
        /*0098*/ 	.byte	0x04, 0x17
        /*009a*/ 	.short	(.L_31 - .L_30)
.L_30:
        /*009c*/ 	.word	0x00000000
        /*00a0*/ 	.short	0x0002
        /*00a2*/ 	.short	0x0010
        /*00a4*/ 	.byte	0x00, 0xf4, 0x21, 0x00


	//----- nvinfo : EIATTR_KPARAM_INFO
	.align		4
.L_31:
        /*00a8*/ 	.byte	0x04, 0x17
        /*00aa*/ 	.short	(.L_33 - .L_32)
.L_32:
        /*00ac*/ 	.word	0x00000000
        /*00b0*/ 	.short	0x0001
        /*00b2*/ 	.short	0x0008
        /*00b4*/ 	.byte	0x00, 0xf4, 0x21, 0x00


	//----- nvinfo : EIATTR_KPARAM_INFO
	.align		4
.L_33:
        /*00b8*/ 	.byte	0x04, 0x17
        /*00ba*/ 	.short	(.L_35 - .L_34)
.L_34:
        /*00bc*/ 	.word	0x00000000
        /*00c0*/ 	.short	0x0000
        /*00c2*/ 	.short	0x0000
        /*00c4*/ 	.byte	0x00, 0xf4, 0x21, 0x00


	//----- nvinfo : EIATTR_SPARSE_MMA_MASK
	.align		4
.L_35:
        /*00c8*/ 	.byte	0x03, 0x50
        /*00ca*/ 	.short	0x0000


	//----- nvinfo : EIATTR_MAXREG_COUNT
	.align		4
        /*00cc*/ 	.byte	0x03, 0x1b
        /*00ce*/ 	.short	0x00ff


	//----- nvinfo : EIATTR_EXIT_INSTR_OFFSETS
	.align		4
        /*00d0*/ 	.byte	0x04, 0x1c
        /*00d2*/ 	.short	(.L_37 - .L_36)


	//   ....[0]....
.L_36:
        /*00d4*/ 	.word	0x00000680


	//----- nvinfo : EIATTR_REQNTID
	.align		4
.L_37:
        /*00d8*/ 	.byte	0x04, 0x10
        /*00da*/ 	.short	(.L_39 - .L_38)
.L_38:
        /*00dc*/ 	.word	0x00000080
        /*00e0*/ 	.word	0x00000001
        /*00e4*/ 	.word	0x00000001


	//----- nvinfo : EIATTR_CBANK_PARAM_SIZE
	.align		4
.L_39:
        /*00e8*/ 	.byte	0x03, 0x19
        /*00ea*/ 	.short	0x005c


	//----- nvinfo : EIATTR_PARAM_CBANK
	.align		4
        /*00ec*/ 	.byte	0x04, 0x0a
        /*00ee*/ 	.short	(.L_41 - .L_40)
	.align		4
.L_40:
        /*00f0*/ 	.word	index@(.nv.constant0.triton_poi_fused__native_batch_norm_legit_no_training_add_relu_29)
        /*00f4*/ 	.short	0x0210
        /*00f6*/ 	.short	0x005c


	//----- nvinfo : EIATTR_SW_WAR
	.align		4
.L_41:
        /*00f8*/ 	.byte	0x04, 0x36
        /*00fa*/ 	.short	(.L_43 - .L_42)
.L_42:
        /*00fc*/ 	.word	0x00000008
.L_43:


//--------------------- .nv.callgraph             --------------------------
	.section	.nv.callgraph,"",@"SHT_CUDA_CALLGRAPH"
	.align	4
	.sectionentsize	8
	.align		4
        /*0000*/ 	.word	0x00000000
	.align		4
        /*0004*/ 	.word	0xffffffff
	.align		4
        /*0008*/ 	.word	0x00000000
	.align		4
        /*000c*/ 	.word	0xfffffffe
	.align		4
        /*0010*/ 	.word	0x00000000
	.align		4
        /*0014*/ 	.word	0xfffffffd
	.align		4
        /*0018*/ 	.word	0x00000000
	.align		4
        /*001c*/ 	.word	0xfffffffc


//--------------------- .nv.constant4             --------------------------
	.section	.nv.constant4,"a",@progbits
	.align	8
	.align		8
.nv.constant4:
        /*0000*/ 	.dword	_$_str
	.align		8
        /*0008*/ 	.dword	_$_str_$_2


//--------------------- .text.triton_poi_fused__native_batch_norm_legit_no_training_add_relu_29 --------------------------
	.section	.text.triton_poi_fused__native_batch_norm_legit_no_training_add_relu_29,"ax",@progbits
	.align	128
        .global         triton_poi_fused__native_batch_norm_legit_no_training_add_relu_29
        .type           triton_poi_fused__native_batch_norm_legit_no_training_add_relu_29,@function
        .size           triton_poi_fused__native_batch_norm_legit_no_training_add_relu_29,(.L_x_1 - triton_poi_fused__native_batch_norm_legit_no_training_add_relu_29)
        .other          triton_poi_fused__native_batch_norm_legit_no_training_add_relu_29,@"STO_CUDA_ENTRY STV_DEFAULT"
triton_poi_fused__native_batch_norm_legit_no_training_add_relu_29:
.text.triton_poi_fused__native_batch_norm_legit_no_training_add_relu_29:
[----:B------:R-:W-:Y:S01]  /*0000*/  LDC R1, c[0x0][0x28] ;  /* 0x00000a00ff017b82 */ /* 0x000fe20000000800 */
[----:B------:R-:W1:Y:S07]  /*0010*/  S2R R0, SR_TID.X ;  /* 0x0000000000007919 */ /* 0x000e6e0000002100 */
[----:B------:R-:W2:Y:S01]  /*0020*/  LDC.64 R6, c[0x0][0x228] ;  /* 0x00008a00ff067b82 */ /* 0x000ea20000000a00 */
[----:B------:R-:W-:Y:S01]  /*0030*/  ULDC.64 UR4, c[0x0][0x208] ;  /* 0x0000820000047ab9 */ /* 0x000fe20000000a00 */
[----:B------:R-:W3:Y:S06]  /*0040*/  S2R R5, SR_CTAID.X ;  /* 0x0000000000057919 */ /* 0x000eec0000002500 */
[----:B------:R-:W4:Y:S08]  /*0050*/  LDC.64 R12, c[0x0][0x218] ;  /* 0x00008600ff0c7b82 */ /* 0x000f300000000a00 */
[----:B------:R-:W5:Y:S08]  /*0060*/  LDC.64 R14, c[0x0][0x240] ;  /* 0x00009000ff0e7b82 */ /* 0x000f700000000a00 */
[----:B------:R-:W4:Y:S01]  /*0070*/  LDC.64 R16, c[0x0][0x220] ;  /* 0x00008800ff107b82 */ /* 0x000f220000000a00 */
[----:B-1----:R-:W-:-:S07]  /*0080*/  SHF.L.U32 R0, R0, 0x1, RZ ;  /* 0x0000000100007819 */ /* 0x002fce00000006ff */
[----:B------:R-:W1:Y:S01]  /*0090*/  LDC.64 R18, c[0x0][0x248] ;  /* 0x00009200ff127b82 */ /* 0x000e620000000a00 */
[----:B---3--:R-:W-:Y:S02]  /*00a0*/  SHF.R.S32.HI R3, RZ, 0x17, R5 ;  /* 0x00000017ff037819 */ /* 0x008fe40000011405 */
[----:B------:R-:W-:Y:S02]  /*00b0*/  LOP3.LUT R0, R0, 0xfe, RZ, 0xc0, !PT ;  /* 0x000000fe00007812 */ /* 0x000fe400078ec0ff */
[----:B------:R-:W-:-:S03]  /*00c0*/  SGXT R3, R3, 0x1 ;  /* 0x000000010303781a */ /* 0x000fc60000000200 */
[----:B------:R-:W3:Y:S01]  /*00d0*/  LDC.64 R8, c[0x0][0x238] ;  /* 0x00008e00ff087b82 */ /* 0x000ee20000000a00 */
[----:B------:R-:W-:-:S04]  /*00e0*/  LEA R0, R5, R0, 0x8 ;  /* 0x0000000005007211 */ /* 0x000fc800078e40ff */
[----:B------:R-:W-:-:S03]  /*00f0*/  LEA.HI R4, R3, R0, RZ, 0x7 ;  /* 0x0000000003047211 */ /* 0x000fc600078f38ff */
[----:B------:R-:W1:Y:S01]  /*0100*/  LDC.64 R2, c[0x0][0x250] ;  /* 0x00009400ff027b82 */ /* 0x000e620000000a00 */
[----:B------:R-:W-:-:S04]  /*0110*/  LOP3.LUT R21, R4, 0xffffff80, RZ, 0xc0, !PT ;  /* 0xffffff8004157812 */ /* 0x000fc800078ec0ff */
[----:B------:R-:W-:-:S03]  /*0120*/  IADD3 R21, R0, -R21, RZ ;  /* 0x8000001500157210 */ /* 0x000fc60007ffe0ff */
[----:B------:R-:W3:Y:S02]  /*0130*/  LDC.64 R22, c[0x0][0x230] ;  /* 0x00008c00ff167b82 */ /* 0x000ee40000000a00 */
[----:B--2---:R-:W-:-:S06]  /*0140*/  IMAD.WIDE R6, R21, 0x4, R6 ;  /* 0x0000000415067825 */ /* 0x004fcc00078e0206 */
[----:B------:R-:W2:Y:S01]  /*0150*/  LDG.E.EL.64 R6, desc[UR4][R6.64] ;  /* 0x0000000406067981 */ /* 0x000ea2000c2e1b00 */
[----:B------:R-:W3:Y:S01]  /*0160*/  LDC.64 R10, c[0x0][0x258] ;  /* 0x00009600ff0a7b82 */ /* 0x000ee20000000a00 */
[----:B01----:R-:W-:-:S07]  /*0170*/  IMAD.WIDE R2, R21, 0x4, R2 ;  /* 0x0000000415027825 */ /* 0x003fce00078e0202 */
[----:B------:R-:W0:Y:S01]  /*0180*/  LDC.64 R4, c[0x0][0x260] ;  /* 0x00009800ff047b82 */ /* 0x000e220000000a00 */
[----:B------:R-:W2:Y:S01]  /*0190*/  LDG.E.EL.64 R2, desc[UR4][R2.64] ;  /* 0x0000000402027981 */ /* 0x000ea2000c2e1b00 */
[----:B----4-:R-:W-:-:S04]  /*01a0*/  IMAD.WIDE R12, R0, 0x4, R12 ;  /* 0x00000004000c7825 */ /* 0x010fc800078e020c */
[----:B-----5:R-:W-:Y:S02]  /*01b0*/  IMAD.WIDE R14, R0, 0x4, R14 ;  /* 0x00000004000e7825 */ /* 0x020fe400078e020e */
[----:B------:R-:W4:Y:S02]  /*01c0*/  LDG.E.64 R12, desc[UR4][R12.64] ;  /* 0x000000040c0c7981 */ /* 0x000f24000c1e1b00 */
[C---:B------:R-:W-:Y:S02]  /*01d0*/  IMAD.WIDE R16, R21.reuse, 0x4, R16 ;  /* 0x0000000415107825 */ /* 0x040fe400078e0210 */
[----:B------:R-:W5:Y:S02]  /*01e0*/  LDG.E.64 R14, desc[UR4][R14.64] ;  /* 0x000000040e0e7981 */ /* 0x000f64000c1e1b00 */
[C---:B------:R-:W-:Y:S02]  /*01f0*/  IMAD.WIDE R18, R21.reuse, 0x4, R18 ;  /* 0x0000000415127825 */ /* 0x040fe400078e0212 */
[----:B------:R-:W4:Y:S02]  /*0200*/  LDG.E.EL.64 R16, desc[UR4][R16.64] ;  /* 0x0000000410107981 */ /* 0x000f24000c2e1b00 */
[----:B---3--:R-:W-:-:S02]  /*0210*/  IMAD.WIDE R24, R21, 0x4, R8 ;  /* 0x0000000415187825 */ /* 0x008fc400078e0208 */
[----:B------:R-:W5:Y:S02]  /*0220*/  LDG.E.EL.64 R18, desc[UR4][R18.64] ;  /* 0x0000000412127981 */ /* 0x000f64000c2e1b00 */
[----:B------:R-:W-:-:S04]  /*0230*/  IMAD.WIDE R22, R21, 0x4, R22 ;  /* 0x0000000415167825 */ /* 0x000fc800078e0216 */
[C---:B------:R-:W-:Y:S02]  /*0240*/  IMAD.WIDE R10, R21.reuse, 0x4, R10 ;  /* 0x00000004150a7825 */ /* 0x040fe400078e020a */
[----:B------:R-:W3:Y:S02]  /*0250*/  LDG.E.EL.64 R22, desc[UR4][R22.64] ;  /* 0x0000000416167981 */ /* 0x000ee4000c2e1b00 */
[----:B0-----:R-:W-:Y:S02]  /*0260*/  IMAD.WIDE R8, R21, 0x4, R4 ;  /* 0x0000000415087825 */ /* 0x001fe400078e0204 */
[----:B------:R0:W3:Y:S04]  /*0270*/  LDG.E.EL.64 R4, desc[UR4][R24.64] ;  /* 0x0000000418047981 */ /* 0x0000e8000c2e1b00 */
[----:B------:R-:W3:Y:S04]  /*0280*/  LDG.E.EL.64 R10, desc[UR4][R10.64] ;  /* 0x000000040a0a7981 */ /* 0x000ee8000c2e1b00 */
[----:B------:R-:W3:Y:S01]  /*0290*/  LDG.E.EL.64 R8, desc[UR4][R8.64] ;  /* 0x0000000408087981 */ /* 0x000ee2000c2e1b00 */
[----:B--2---:R-:W-:Y:S01]  /*02a0*/  FADD R6, R6, 9.9999997473787516356e-06 ;  /* 0x3727c5ac06067421 */ /* 0x004fe20000000000 */
[----:B------:R-:W-:-:S05]  /*02b0*/  FADD R7, R7, 9.9999997473787516356e-06 ;  /* 0x3727c5ac07077421 */ /* 0x000fca0000000000 */
[----:B------:R-:W1:Y:S01]  /*02c0*/  MUFU.SQRT R6, R6 ;  /* 0x0000000600067308 */ /* 0x000e620000002000 */
[----:B------:R-:W-:Y:S01]  /*02d0*/  FADD R20, R2, 9.9999997473787516356e-06 ;  /* 0x3727c5ac02147421 */ /* 0x000fe20000000000 */
[----:B------:R-:W-:-:S06]  /*02e0*/  FADD R3, R3, 9.9999997473787516356e-06 ;  /* 0x3727c5ac03037421 */ /* 0x000fcc0000000000 */
[----:B------:R-:W2:Y:S08]  /*02f0*/  MUFU.SQRT R21, R7 ;  /* 0x0000000700157308 */ /* 0x000eb00000002000 */
[----:B------:R-:W4:Y:S01]  /*0300*/  MUFU.SQRT R26, R20 ;  /* 0x00000014001a7308 */ /* 0x000f220000002000 */
[----:B-1----:R-:W-:-:S07]  /*0310*/  FSETP.GT.AND P6, PT, R6, 8.50705917302346158658e+37, PT ;  /* 0x7e8000000600780b */ /* 0x002fce0003fc4000 */
[----:B0-----:R-:W0:Y:S01]  /*0320*/  MUFU.SQRT R25, R3 ;  /* 0x0000000300197308 */ /* 0x001e220000002000 */
[----:B------:R-:W-:Y:S01]  /*0330*/  HFMA2.MMA R2, -RZ, RZ, 1.625, 0 ;  /* 0x3e800000ff027435 */ /* 0x000fe200000001ff */
[----:B------:R-:W-:Y:S02]  /*0340*/  FSETP.GEU.AND P5, PT, R6, 1.175494350822287508e-38, PT ;  /* 0x008000000600780b */ /* 0x000fe40003fae000 */
[C---:B--2---:R-:W-:Y:S02]  /*0350*/  FSETP.GT.AND P4, PT, R21.reuse, 8.50705917302346158658e+37, PT ;  /* 0x7e8000001500780b */ /* 0x044fe40003f84000 */
[C---:B----4-:R-:W-:Y:S02]  /*0360*/  FSETP.GT.AND P3, PT, R26.reuse, 8.50705917302346158658e+37, PT ;  /* 0x7e8000001a00780b */ /* 0x050fe40003f64000 */
[----:B------:R-:W-:Y:S01]  /*0370*/  FSETP.GEU.AND P0, PT, R26, 1.175494350822287508e-38, PT ;  /* 0x008000001a00780b */ /* 0x000fe20003f0e000 */
[----:B------:R-:W-:Y:S01]  /*0380*/  @P6 FMUL R6, R6, 0.25 ;  /* 0x3e80000006066820 */ /* 0x000fe20000400000 */
[----:B------:R-:W-:-:S02]  /*0390*/  FSETP.GEU.AND P2, PT, R21, 1.175494350822287508e-38, PT ;  /* 0x008000001500780b */ /* 0x000fc40003f4e000 */
[C---:B0-----:R-:W-:Y:S02]  /*03a0*/  FSETP.GT.AND P1, PT, R25.reuse, 8.50705917302346158658e+37, PT ;  /* 0x7e8000001900780b */ /* 0x041fe40003f24000 */
[----:B------:R-:W-:Y:S02]  /*03b0*/  FSEL R3, R2, 1, P6 ;  /* 0x3f80000002037808 */ /* 0x000fe40003000000 */
[----:B------:R-:W-:Y:S01]  /*03c0*/  FSETP.GEU.AND P6, PT, R25, 1.175494350822287508e-38, PT ;  /* 0x008000001900780b */ /* 0x000fe20003fce000 */
[----:B------:R-:W-:Y:S02]  /*03d0*/  @!P5 FMUL R6, R6, 16777216 ;  /* 0x4b8000000606d820 */ /* 0x000fe40000400000 */
[----:B------:R-:W-:Y:S01]  /*03e0*/  @P3 FMUL R26, R26, 0.25 ;  /* 0x3e8000001a1a3820 */ /* 0x000fe20000400000 */
[----:B------:R-:W-:Y:S01]  /*03f0*/  @P4 FMUL R21, R21, 0.25 ;  /* 0x3e80000015154820 */ /* 0x000fe20000400000 */
[----:B------:R-:W0:Y:S02]  /*0400*/  MUFU.RCP R20, R6 ;  /* 0x0000000600147308 */ /* 0x000e240000001000 */
[----:B------:R-:W-:Y:S01]  /*0410*/  @!P0 FMUL R26, R26, 16777216 ;  /* 0x4b8000001a1a8820 */ /* 0x000fe20000400000 */
[----:B------:R-:W-:Y:S01]  /*0420*/  @!P2 FMUL R21, R21, 16777216 ;  /* 0x4b8000001515a820 */ /* 0x000fe20000400000 */
[----:B------:R-:W-:-:S04]  /*0430*/  @P1 FMUL R25, R25, 0.25 ;  /* 0x3e80000019191820 */ /* 0x000fc80000400000 */
[----:B------:R-:W-:Y:S01]  /*0440*/  @!P6 FMUL R25, R25, 16777216 ;  /* 0x4b8000001919e820 */ /* 0x000fe20000400000 */
[----:B------:R-:W1:Y:S01]  /*0450*/  MUFU.RCP R7, R26 ;  /* 0x0000001a00077308 */ /* 0x000e620000001000 */
[----:B------:R-:W-:Y:S01]  /*0460*/  @!P5 FMUL R3, R3, 16777216 ;  /* 0x4b8000000303d820 */ /* 0x000fe20000400000 */
[----:B------:R-:W-:-:S06]  /*0470*/  FSEL R28, R2, 1, P3 ;  /* 0x3f800000021c7808 */ /* 0x000fcc0001800000 */
[----:B------:R-:W2:Y:S01]  /*0480*/  MUFU.RCP R21, R21 ;  /* 0x0000001500157308 */ /* 0x000ea20000001000 */
[----:B------:R-:W-:-:S07]  /*0490*/  FSEL R24, R2, 1, P4 ;  /* 0x3f80000002187808 */ /* 0x000fce0002000000 */
[----:B------:R-:W4:Y:S01]  /*04a0*/  MUFU.RCP R6, R25 ;  /* 0x0000001900067308 */ /* 0x000f220000001000 */
[----:B------:R-:W-:Y:S01]  /*04b0*/  FSEL R27, R2, 1, P1 ;  /* 0x3f800000021b7808 */ /* 0x000fe20000800000 */
[----:B0-----:R-:W-:Y:S01]  /*04c0*/  FMUL R20, R20, R3 ;  /* 0x0000000314147220 */ /* 0x001fe20000400000 */
[----:B------:R-:W-:Y:S01]  /*04d0*/  @!P0 FMUL R28, R28, 16777216 ;  /* 0x4b8000001c1c8820 */ /* 0x000fe20000400000 */
[----:B------:R-:W0:Y:S01]  /*04e0*/  LDC.64 R2, c[0x0][0x210] ;  /* 0x00008400ff027b82 */ /* 0x000e220000000a00 */
[----:B------:R-:W-:Y:S01]  /*04f0*/  @!P2 FMUL R24, R24, 16777216 ;  /* 0x4b8000001818a820 */ /* 0x000fe20000400000 */
[----:B------:R-:W-:Y:S01]  /*0500*/  @!P6 FMUL R27, R27, 16777216 ;  /* 0x4b8000001b1be820 */ /* 0x000fe20000400000 */
[----:B-1----:R-:W-:Y:S01]  /*0510*/  FMUL R7, R7, R28 ;  /* 0x0000001c07077220 */ /* 0x002fe20000400000 */
[----:B------:R-:W-:Y:S01]  /*0520*/  FADD R29, R12, -R16 ;  /* 0x800000100c1d7221 */ /* 0x000fe20000000000 */
[----:B-----5:R-:W-:Y:S01]  /*0530*/  FADD R14, R14, -R18 ;  /* 0x800000120e0e7221 */ /* 0x020fe20000000000 */
[----:B--2---:R-:W-:Y:S01]  /*0540*/  FMUL R21, R21, R24 ;  /* 0x0000001815157220 */ /* 0x004fe20000400000 */
[----:B------:R-:W-:Y:S01]  /*0550*/  FADD R12, R13, -R17 ;  /* 0x800000110d0c7221 */ /* 0x000fe20000000000 */
[----:B------:R-:W-:Y:S01]  /*0560*/  FADD R15, R15, -R19 ;  /* 0x800000130f0f7221 */ /* 0x000fe20000000000 */
[----:B------:R-:W-:Y:S01]  /*0570*/  FMUL R29, R20, R29 ;  /* 0x0000001d141d7220 */ /* 0x000fe20000400000 */
[----:B------:R-:W-:Y:S01]  /*0580*/  FMUL R7, R7, R14 ;  /* 0x0000000e07077220 */ /* 0x000fe20000400000 */
[----:B----4-:R-:W-:Y:S01]  /*0590*/  FMUL R6, R6, R27 ;  /* 0x0000001b06067220 */ /* 0x010fe20000400000 */
[----:B------:R-:W-:Y:S01]  /*05a0*/  FMUL R12, R21, R12 ;  /* 0x0000000c150c7220 */ /* 0x000fe20000400000 */
[----:B---3--:R-:W-:Y:S01]  /*05b0*/  FFMA R4, R22, R29, R4 ;  /* 0x0000001d16047223 */ /* 0x008fe20000000004 */
[----:B------:R-:W-:Y:S01]  /*05c0*/  FFMA R7, R10, R7, R8 ;  /* 0x000000070a077223 */ /* 0x000fe20000000008 */
[----:B------:R-:W-:Y:S01]  /*05d0*/  FMUL R6, R6, R15 ;  /* 0x0000000f06067220 */ /* 0x000fe20000400000 */
[----:B------:R-:W-:-:S03]  /*05e0*/  FFMA R5, R23, R12, R5 ;  /* 0x0000000c17057223 */ /* 0x000fc60000000005 */
[----:B------:R-:W-:Y:S01]  /*05f0*/  FFMA R6, R11, R6, R9 ;  /* 0x000000060b067223 */ /* 0x000fe20000000009 */
[C---:B------:R-:W-:Y:S01]  /*0600*/  FSETP.GEU.AND P0, PT, R4.reuse, -R7, PT ;  /* 0x800000070400720b */ /* 0x040fe20003f0e000 */
[----:B------:R-:W-:Y:S02]  /*0610*/  FADD R4, R4, R7 ;  /* 0x0000000704047221 */ /* 0x000fe40000000000 */
[C---:B------:R-:W-:Y:S01]  /*0620*/  FADD R7, R5.reuse, R6 ;  /* 0x0000000605077221 */ /* 0x040fe20000000000 */
[----:B------:R-:W-:Y:S01]  /*0630*/  FSETP.GEU.AND P1, PT, R5, -R6, PT ;  /* 0x800000060500720b */ /* 0x000fe20003f2e000 */
[----:B0-----:R-:W-:Y:S01]  /*0640*/  IMAD.WIDE R2, R0, 0x4, R2 ;  /* 0x0000000400027825 */ /* 0x001fe200078e0202 */
[----:B------:R-:W-:Y:S02]  /*0650*/  FSEL R4, R4, RZ, P0 ;  /* 0x000000ff04047208 */ /* 0x000fe40000000000 */
[----:B------:R-:W-:-:S05]  /*0660*/  FSEL R5, R7, RZ, P1 ;  /* 0x000000ff07057208 */ /* 0x000fca0000800000 */
[----:B------:R-:W-:Y:S01]  /*0670*/  STG.E.64 desc[UR4][R2.64], R4 ;  /* 0x0000000402007986 */ /* 0x000fe2000c101b04 */
[----:B------:R-:W-:Y:S05]  /*0680*/  EXIT ;  /* 0x000000000000794d */ /* 0x000fea0003800000 */
.L_x_0:
[----:B------:R-:W-:-:S00]  /*0690*/  BRA `(.L_x_0) ;  /* 0xfffffffc00fc7947 */ /* 0x000fc0000383ffff */
[----:B------:R-:W-:-:S00]  /*06a0*/  NOP ;  /* 0x0000000000007918 */ /* 0x000fc00000000000 */
        /* <DEDUP_REMOVED lines=13> */
.L_x_1:


//--------------------- .nv.global.init           --------------------------
	.section	.nv.global.init,"aw",@progbits
.nv.global.init:
	.type		_$_str,@object
	.size		_$_str,(_$_str_$_2 - _$_str)
_$_str:
        /*0000*/ 	.byte	0x5f, 0x5f, 0x43, 0x55, 0x44, 0x41, 0x5f, 0x46, 0x54, 0x5a, 0x00
	.type		_$_str_$_2,@object
	.size		_$_str_$_2,(.L_1 - _$_str_$_2)
_$_str_$_2:
        /*000b*/ 	.byte	0x5f, 0x5f, 0x43, 0x55, 0x44, 0x41, 0x5f, 0x50, 0x52, 0x45, 0x43, 0x5f, 0x53, 0x51, 0x52, 0x54
        /*001b*/ 	.byte	0x00
.L_1:


//--------------------- .nv.constant0.triton_poi_fused__native_batch_norm_legit_no_training_add_relu_29 --------------------------
	.section	.nv.constant0.triton_poi_fused__native_batch_norm_legit_no_training_add_relu_29,"a",@progbits
	.sectionflags	@""
	.align	4
.nv.constant0.triton_poi_fused__native_batch_norm_legit_no_training_add_relu_29:
	.zero		620
